//
// Generated by NVIDIA NVVM Compiler
//
// Compiler Build ID: CL-36424714
// Cuda compilation tools, release 13.0, V13.0.88
// Based on NVVM 20.0.0
//

.version 9.0
.target sm_100
.address_size 64

	// .globl	_Z16printThreadIndexi
.extern .func  (.param .b32 func_retval0) vprintf
(
	.param .b64 vprintf_param_0,
	.param .b64 vprintf_param_1
)
;
.global .align 1 .b8 $str[53] = {66, 108, 111, 99, 107, 32, 73, 110, 100, 101, 120, 58, 32, 37, 100, 44, 32, 84, 104, 114, 101, 97, 100, 32, 73, 110, 100, 101, 120, 58, 32, 37, 100, 44, 32, 71, 108, 111, 98, 97, 108, 32, 73, 110, 100, 101, 120, 58, 32, 37, 100, 10};

.visible .entry _Z16printThreadIndexi(
	.param .u32 _Z16printThreadIndexi_param_0
)
{
	.local .align 8 .b8 	__local_depot0[16];
	.reg .b64 	%SP;
	.reg .b64 	%SPL;
	.reg .pred 	%p<2>;
	.reg .b32 	%r<8>;
	.reg .b64 	%rd<5>;

	mov.u64 	%SPL, __local_depot0;
	cvta.local.u64 	%SP, %SPL;
	ld.param.u32 	%r4, [_Z16printThreadIndexi_param_0];
	mov.u32 	%r1, %ctaid.x;
	mov.u32 	%r5, %ntid.x;
	mov.u32 	%r2, %tid.x;
	mad.lo.s32 	%r3, %r1, %r5, %r2;
	setp.ge.s32 	%p1, %r3, %r4;
	@%p1 bra 	$L__BB0_2;
	add.u64 	%rd1, %SP, 0;
	add.u64 	%rd2, %SPL, 0;
	st.local.v2.u32 	[%rd2], {%r1, %r2};
	st.local.u32 	[%rd2+8], %r3;
	mov.u64 	%rd3, $str;
	cvta.global.u64 	%rd4, %rd3;
	{ // callseq 0, 0
	.param .b64 param0;
	st.param.b64 	[param0], %rd4;
	.param .b64 param1;
	st.param.b64 	[param1], %rd1;
	.param .b32 retval0;
	call.uni (retval0), 
	vprintf, 
	(
	param0, 
	param1
	);
	ld.param.b32 	%r6, [retval0];
	} // callseq 0
$L__BB0_2:
	ret;

}


// ===== COMPILED SASS (sm_100) =====

	.target	sm_100

	.elftype	@"ET_EXEC"


//--------------------- .note.nv.tkinfo           --------------------------
	.section	.note.nv.tkinfo,"",@"SHT_NOTE"
	.sectionflags	@"SHF_NOTE_NV_TKINFO"
	.tkinfo
        /*0018*/ 	.word	0x00000002
        /*0030*/ 	.string	""
        /*0030*/ 	.string	"ptxas"
        /*0030*/ 	.string	"Cuda compilation tools, release 13.0, V13.0.88"
        /*0030*/ 	.string	"Build cuda_13.0.r13.0/compiler.36424714_0"
        /*0030*/ 	.string	"-arch sm_100 -m 64 "



//--------------------- .note.nv.cuinfo           --------------------------
	.section	.note.nv.cuinfo,"",@"SHT_NOTE"
	.sectionflags	@"SHF_NOTE_NV_CUINFO"
        /*0018*/ 	.short	0x0002
        /*001a*/ 	.short	0x0064
        /*001c*/ 	.short	0x0082
	.zero		2


//--------------------- .nv.info                  --------------------------
	.section	.nv.info,"",@"SHT_CUDA_INFO"
	.align	4


	//----- nvinfo : EIATTR_REGCOUNT
	.align		4
        /*0000*/ 	.byte	0x04, 0x2f
        /*0002*/ 	.short	(.L_2 - .L_1)
	.align		4
.L_1:
        /*0004*/ 	.word	index@(_Z16printThreadIndexi)
        /*0008*/ 	.word	0x00000018


	//----- nvinfo : EIATTR_FRAME_SIZE
	.align		4
.L_2:
        /*000c*/ 	.byte	0x04, 0x11
        /*000e*/ 	.short	(.L_4 - .L_3)
	.align		4
.L_3:
        /*0010*/ 	.word	index@(_Z16printThreadIndexi)
        /*0014*/ 	.word	0x00000010


	//----- nvinfo : EIATTR_MIN_STACK_SIZE
	.align		4
.L_4:
        /*0018*/ 	.byte	0x04, 0x12
        /*001a*/ 	.short	(.L_6 - .L_5)
	.align		4
.L_5:
        /*001c*/ 	.word	index@(_Z16printThreadIndexi)
        /*0020*/ 	.word	0x00000010
.L_6:


//--------------------- .nv.compat                --------------------------
	.section	.nv.compat,"",@"SHT_CUDA_COMPAT_INFO"
	.align	4
        /*0000*/ 	.byte	0x02, 0x09, 0x00, 0x00, 0x02, 0x02, 0x01, 0x00, 0x02, 0x05, 0x05, 0x00, 0x03, 0x07, 0x01, 0x01
        /*0010*/ 	.byte	0x02, 0x03, 0x00, 0x00, 0x02, 0x06, 0x01, 0x00, 0x04, 0x0b, 0x08, 0x00, 0x09, 0x00, 0x00, 0x00
        /*0020*/ 	.byte	0x00, 0x00, 0x00, 0x00


//--------------------- .nv.info._Z16printThreadIndexi --------------------------
	.section	.nv.info._Z16printThreadIndexi,"",@"SHT_CUDA_INFO"
	.sectionflags	@""
	.align	4


	//----- nvinfo : EIATTR_CUDA_API_VERSION
	.align		4
        /*0000*/ 	.byte	0x04, 0x37
        /*0002*/ 	.short	(.L_8 - .L_7)
.L_7:
        /*0004*/ 	.word	0x00000082


	//----- nvinfo : EIATTR_KPARAM_INFO
	.align		4
.L_8:
        /*0008*/ 	.byte	0x04, 0x17
        /*000a*/ 	.short	(.L_10 - .L_9)
.L_9:
        /*000c*/ 	.word	0x00000000
        /*0010*/ 	.short	0x0000
        /*0012*/ 	.short	0x0000
        /*0014*/ 	.byte	0x00, 0xf0, 0x11, 0x00


	//----- nvinfo : EIATTR_SPARSE_MMA_MASK
	.align		4
.L_10:
        /*0018*/ 	.byte	0x03, 0x50
        /*001a*/ 	.short	0x0000


	//----- nvinfo : EIATTR_MAXREG_COUNT
	.align		4
        /*001c*/ 	.byte	0x03, 0x1b
        /*001e*/ 	.short	0x00ff


	//----- nvinfo : EIATTR_EXTERNS
	.align		4
        /*0020*/ 	.byte	0x04, 0x0f
        /*0022*/ 	.short	(.L_12 - .L_11)


	//   ....[0]....
	.align		4
.L_11:
        /*0024*/ 	.word	index@(vprintf)


	//----- nvinfo : EIATTR_MERCURY_ISA_VERSION
	.align		4
.L_12:
        /*0028*/ 	.byte	0x03, 0x5f
        /*002a*/ 	.short	0x0101


	//----- nvinfo : EIATTR_VRC_CTA_INIT_COUNT
	.align		4
        /*002c*/ 	.byte	0x02, 0x4a
	.zero		1
	.zero		1


	//----- nvinfo : EIATTR_SYSCALL_OFFSETS
	.align		4
        /*0030*/ 	.byte	0x04, 0x46
        /*0032*/ 	.short	(.L_14 - .L_13)


	//   ....[0]....
.L_13:
        /*0034*/ 	.word	0x00000150


	//----- nvinfo : EIATTR_EXIT_INSTR_OFFSETS
	.align		4
.L_14:
        /*0038*/ 	.byte	0x04, 0x1c
        /*003a*/ 	.short	(.L_16 - .L_15)


	//   ....[0]....
.L_15:
        /*003c*/ 	.word	0x000000c0


	//   ....[1]....
        /*0040*/ 	.word	0x00000160


	//----- nvinfo : EIATTR_CRS_STACK_SIZE
	.align		4
.L_16:
        /*0044*/ 	.byte	0x04, 0x1e
        /*0046*/ 	.short	(.L_18 - .L_17)
.L_17:
        /*0048*/ 	.word	0x00000000


	//----- nvinfo : EIATTR_CBANK_PARAM_SIZE
	.align		4
.L_18:
        /*004c*/ 	.byte	0x03, 0x19
        /*004e*/ 	.short	0x0004


	//----- nvinfo : EIATTR_PARAM_CBANK
	.align		4
        /*0050*/ 	.byte	0x04, 0x0a
        /*0052*/ 	.short	(.L_20 - .L_19)
	.align		4
.L_19:
        /*0054*/ 	.word	index@(.nv.constant0._Z16printThreadIndexi)
        /*0058*/ 	.short	0x0380
        /*005a*/ 	.short	0x0004


	//----- nvinfo : EIATTR_SW_WAR
	.align		4
.L_20:
        /*005c*/ 	.byte	0x04, 0x36
        /*005e*/ 	.short	(.L_22 - .L_21)
.L_21:
        /*0060*/ 	.word	0x00000008
.L_22:


//--------------------- .nv.callgraph             --------------------------
	.section	.nv.callgraph,"",@"SHT_CUDA_CALLGRAPH"
	.align	4
	.sectionentsize	8
	.align		4
        /*0000*/ 	.word	0x00000000
	.align		4
        /*0004*/ 	.word	0xffffffff
	.align		4
        /*0008*/ 	.word	index@(_Z16printThreadIndexi)
	.align		4
        /*000c*/ 	.word	index@(vprintf)
	.align		4
        /*0010*/ 	.word	0x00000000
	.align		4
        /*0014*/ 	.word	0xfffffffe
	.align		4
        /*0018*/ 	.word	0x00000000
	.align		4
        /*001c*/ 	.word	0xfffffffd
	.align		4
        /*0020*/ 	.word	0x00000000
	.align		4
        /*0024*/ 	.word	0xfffffffc


//--------------------- .nv.constant4             --------------------------
	.section	.nv.constant4,"a",@progbits
	.align	8
	.align		8
.nv.constant4:
        /*0000*/ 	.dword	vprintf
	.align		8
        /*0008*/ 	.dword	$str


//--------------------- .text._Z16printThreadIndexi --------------------------
	.section	.text._Z16printThreadIndexi,"ax",@progbits
	.align	128
        .global         _Z16printThreadIndexi
        .type           _Z16printThreadIndexi,@function
        .size           _Z16printThreadIndexi,(.L_x_2 - _Z16printThreadIndexi)
        .other          _Z16printThreadIndexi,@"STO_CUDA_ENTRY STV_DEFAULT"
_Z16printThreadIndexi:
.text._Z16printThreadIndexi:
[----:B------:R-:W0:Y:S01]  /*0000*/  LDC R1, c[0x0][0x37c] ;  /* 0x0000df00ff017b82 */ /* 0x000e220000000800 */
[----:B------:R-:W1:Y:S01]  /*0010*/  S2R R8, SR_CTAID.X ;  /* 0x0000000000087919 */ /* 0x000e620000002500 */
[----:B------:R-:W2:Y:S01]  /*0020*/  LDCU UR5, c[0x0][0x2fc] ;  /* 0x00005f80ff0577ac */ /* 0x000ea20008000800 */
[----:B0-----:R-:W-:Y:S01]  /*0030*/  VIADD R1, R1, 0xfffffff0 ;  /* 0xfffffff001017836 */ /* 0x001fe20000000000 */
[----:B------:R-:W1:Y:S01]  /*0040*/  S2R R9, SR_TID.X ;  /* 0x0000000000097919 */ /* 0x000e620000002100 */
[----:B------:R-:W1:Y:S01]  /*0050*/  LDCU UR6, c[0x0][0x360] ;  /* 0x00006c00ff0677ac */ /* 0x000e620008000800 */
[----:B------:R-:W0:Y:S01]  /*0060*/  LDCU UR7, c[0x0][0x380] ;  /* 0x00007000ff0777ac */ /* 0x000e220008000800 */
[----:B------:R-:W3:Y:S02]  /*0070*/  LDCU UR4, c[0x0][0x2f8] ;  /* 0x00005f00ff0477ac */ /* 0x000ee40008000800 */
[----:B---3--:R-:W-:Y:S01]  /*0080*/  IADD3 R6, P1, PT, R1, UR4, RZ ;  /* 0x0000000401067c10 */ /* 0x008fe2000ff3e0ff */
[----:B-1----:R-:W-:-:S04]  /*0090*/  IMAD R0, R8, UR6, R9 ;  /* 0x0000000608007c24 */ /* 0x002fc8000f8e0209 */
[----:B--2---:R-:W-:Y:S01]  /*00a0*/  IMAD.X R7, RZ, RZ, UR5, P1 ;  /* 0x00000005ff077e24 */ /* 0x004fe200088e06ff */
[----:B0-----:R-:W-:-:S13]  /*00b0*/  ISETP.GE.AND P0, PT, R0, UR7, PT ;  /* 0x0000000700007c0c */ /* 0x001fda000bf06270 */
[----:B------:R-:W-:Y:S05]  /*00c0*/  @P0 EXIT ;  /* 0x000000000000094d */ /* 0x000fea0003800000 */
[----:B------:R-:W-:Y:S01]  /*00d0*/  MOV R2, 0x0 ;  /* 0x0000000000027802 */ /* 0x000fe20000000f00 */
[----:B------:R0:W-:Y:S01]  /*00e0*/  STL.64 [R1], R8 ;  /* 0x0000000801007387 */ /* 0x0001e20000100a00 */
[----:B------:R-:W1:Y:S03]  /*00f0*/  LDCU.64 UR4, c[0x4][0x8] ;  /* 0x01000100ff0477ac */ /* 0x000e660008000a00 */
[----:B------:R0:W-:Y:S01]  /*0100*/  STL [R1+0x8], R0 ;  /* 0x0000080001007387 */ /* 0x0001e20000100800 */
[----:B------:R-:W2:Y:S01]  /*0110*/  LDC.64 R2, c[0x4][R2] ;  /* 0x0100000002027b82 */ /* 0x000ea20000000a00 */
[----:B-1----:R-:W-:Y:S01]  /*0120*/  MOV R4, UR4 ;  /* 0x0000000400047c02 */ /* 0x002fe20008000f00 */
[----:B0-----:R-:W-:-:S07]  /*0130*/  IMAD.U32 R5, RZ, RZ, UR5 ;  /* 0x00000005ff057e24 */ /* 0x001fce000f8e00ff */
[----:B------:R-:W-:-:S07]  /*0140*/  LEPC R20, `(.L_x_0) ;  /* 0x000000001014794e */ /* 0x000fce0000000000 */
[----:B--2---:R-:W-:Y:S05]  /*0150*/  CALL.ABS.NOINC R2 ;  /* 0x0000000002007343 */ /* 0x004fea0003c00000 */
.L_x_0:
[----:B------:R-:W-:Y:S05]  /*0160*/  EXIT ;  /* 0x000000000000794d */ /* 0x000fea0003800000 */
.L_x_1:
[----:B------:R-:W-:-:S00]  /*0170*/  BRA `(.L_x_1) ;  /* 0xfffffffc00fc7947 */ /* 0x000fc0000383ffff */
[----:B------:R-:W-:-:S00]  /*0180*/  NOP ;  /* 0x0000000000007918 */ /* 0x000fc00000000000 */
[----:B------:R-:W-:-:S00]  /*0190*/  NOP ;  /* 0x0000000000007918 */ /* 0x000fc00000000000 */
[----:B------:R-:W-:-:S00]  /*01a0*/  NOP ;  /* 0x0000000000007918 */ /* 0x000fc00000000000 */
[----:B------:R-:W-:-:S00]  /*01b0*/  NOP ;  /* 0x0000000000007918 */ /* 0x000fc00000000000 */
[----:B------:R-:W-:-:S00]  /*01c0*/  NOP ;  /* 0x0000000000007918 */ /* 0x000fc00000000000 */
[----:B------:R-:W-:-:S00]  /*01d0*/  NOP ;  /* 0x0000000000007918 */ /* 0x000fc00000000000 */
[----:B------:R-:W-:-:S00]  /*01e0*/  NOP ;  /* 0x0000000000007918 */ /* 0x000fc00000000000 */
[----:B------:R-:W-:-:S00]  /*01f0*/  NOP ;  /* 0x0000000000007918 */ /* 0x000fc00000000000 */
.L_x_2:


//--------------------- .nv.global.init           --------------------------
	.section	.nv.global.init,"aw",@progbits
.nv.global.init:
	.type		$str,@object
	.size		$str,(.L_0 - $str)
$str:
        /*0000*/ 	.byte	0x42, 0x6c, 0x6f, 0x63, 0x6b, 0x20, 0x49, 0x6e, 0x64, 0x65, 0x78, 0x3a, 0x20, 0x25, 0x64, 0x2c
        /*0010*/ 	.byte	0x20, 0x54, 0x68, 0x72, 0x65, 0x61, 0x64, 0x20, 0x49, 0x6e, 0x64, 0x65, 0x78, 0x3a, 0x20, 0x25
        /*0020*/ 	.byte	0x64, 0x2c, 0x20, 0x47, 0x6c, 0x6f, 0x62, 0x61, 0x6c, 0x20, 0x49, 0x6e, 0x64, 0x65, 0x78, 0x3a
        /*0030*/ 	.byte	0x20, 0x25, 0x64, 0x0a, 0x00
.L_0:


//--------------------- .nv.shared.reserved.0     --------------------------
	.section	.nv.shared.reserved.0,"aw",@nobits
	.weak		__nv_reservedSMEM_offset_0_alias
	.size		__nv_reservedSMEM_offset_0_alias, 0, 64
	.other		__nv_reservedSMEM_offset_0_alias,@"STO_CUDA_RESERVED_SHARED STV_DEFAULT"
__nv_reservedSMEM_offset_0_alias:
	.zero		0
	.zero		64


//--------------------- .nv.constant0._Z16printThreadIndexi --------------------------
	.section	.nv.constant0._Z16printThreadIndexi,"a",@progbits
	.sectionflags	@""
	.align	4
.nv.constant0._Z16printThreadIndexi:
	.zero		900


//--------------------- SYMBOLS --------------------------

	.type		.nv.reservedSmem.offset0,@object
	.size		.nv.reservedSmem.offset0,0x4
	.type		vprintf,@function
